	.headerflags	@"EF_CUDA_TEXMODE_UNIFIED EF_CUDA_64BIT_ADDRESS EF_CUDA_ACCELERATORS EF_CUDA_SM90 EF_CUDA_VIRTUAL_SM(EF_CUDA_SM90)"
	.elftype	@"ET_EXEC"


//--------------------- .nv.info                  --------------------------
	.section	.nv.info,"",@"SHT_CUDA_INFO"
	.align	4


	//----- nvinfo : EIATTR_REGCOUNT
	.align		4
        /*0000*/ 	.byte	0x04, 0x2f
        /*0002*/ 	.short	(.L_1 - .L_0)
	.align		4
.L_0:
        /*0004*/ 	.word	index@(triton_poi_fused__log_softmax_convolution_19)
        /*0008*/ 	.word	0x00000016


	//----- nvinfo : EIATTR_MIN_STACK_SIZE
	.align		4
.L_1:
        /*000c*/ 	.byte	0x04, 0x12
        /*000e*/ 	.short	(.L_3 - .L_2)
	.align		4
.L_2:
        /*0010*/ 	.word	index@(triton_poi_fused__log_softmax_convolution_19)
        /*0014*/ 	.word	0x00000000


	//----- nvinfo : EIATTR_FRAME_SIZE
	.align		4
.L_3:
        /*0018*/ 	.byte	0x04, 0x11
        /*001a*/ 	.short	(.L_5 - .L_4)
	.align		4
.L_4:
        /*001c*/ 	.word	index@(triton_poi_fused__log_softmax_convolution_19)
        /*0020*/ 	.word	0x00000000


	//----- nvinfo : EIATTR_MIN_STACK_SIZE
	.align		4
.L_5:
        /*0024*/ 	.byte	0x04, 0x12
        /*0026*/ 	.short	(.L_7 - .L_6)
	.align		4
.L_6:
        /*0028*/ 	.word	index@(triton_poi_fused__log_softmax_convolution_19)
        /*002c*/ 	.word	0x00000000
.L_7:


//--------------------- .nv.info.triton_poi_fused__log_softmax_convolution_19 --------------------------
	.section	.nv.info.triton_poi_fused__log_softmax_convolution_19,"",@"SHT_CUDA_INFO"
	.sectionflags	@""
	.align	4


	//----- nvinfo : EIATTR_CUDA_API_VERSION
	.align		4
        /*0000*/ 	.byte	0x04, 0x37
        /*0002*/ 	.short	(.L_9 - .L_8)
.L_8:
        /*0004*/ 	.word	0x0000007c


	//----- nvinfo : EIATTR_KPARAM_INFO
	.align		4
.L_9:
        /*0008*/ 	.byte	0x04, 0x17
        /*000a*/ 	.short	(.L_11 - .L_10)
.L_10:
        /*000c*/ 	.word	0x00000000
        /*0010*/ 	.short	0x0004
        /*0012*/ 	.short	0x0020
        /*0014*/ 	.byte	0x00, 0xf0, 0x11, 0x00


	//----- nvinfo : EIATTR_KPARAM_INFO
	.align		4
.L_11:
        /*0018*/ 	.byte	0x04, 0x17
        /*001a*/ 	.short	(.L_13 - .L_12)
.L_12:
        /*001c*/ 	.word	0x00000000
        /*0020*/ 	.short	0x0003
        /*0022*/ 	.short	0x0018
        /*0024*/ 	.byte	0x00, 0xf4, 0x21, 0x00


	//----- nvinfo : EIATTR_KPARAM_INFO
	.align		4
.L_13:
        /*0028*/ 	.byte	0x04, 0x17
        /*002a*/ 	.short	(.L_15 - .L_14)
.L_14:
        /*002c*/ 	.word	0x00000000
        /*0030*/ 	.short	0x0002
        /*0032*/ 	.short	0x0010
        /*0034*/ 	.byte	0x00, 0xf4, 0x21, 0x00


	//----- nvinfo : EIATTR_KPARAM_INFO
	.align		4
.L_15:
        /*0038*/ 	.byte	0x04, 0x17
        /*003a*/ 	.short	(.L_17 - .L_16)
.L_16:
        /*003c*/ 	.word	0x00000000
        /*0040*/ 	.short	0x0001
        /*0042*/ 	.short	0x0008
        /*0044*/ 	.byte	0x00, 0xf4, 0x21, 0x00


	//----- nvinfo : EIATTR_KPARAM_INFO
	.align		4
.L_17:
        /*0048*/ 	.byte	0x04, 0x17
        /*004a*/ 	.short	(.L_19 - .L_18)
.L_18:
        /*004c*/ 	.word	0x00000000
        /*0050*/ 	.short	0x0000
        /*0052*/ 	.short	0x0000
        /*0054*/ 	.byte	0x00, 0xf4, 0x21, 0x00


	//----- nvinfo : EIATTR_SPARSE_MMA_MASK
	.align		4
.L_19:
        /*0058*/ 	.byte	0x03, 0x50
        /*005a*/ 	.short	0x0000


	//----- nvinfo : EIATTR_MAXREG_COUNT
	.align		4
        /*005c*/ 	.byte	0x03, 0x1b
        /*005e*/ 	.short	0x00ff


	//----- nvinfo : EIATTR_EXIT_INSTR_OFFSETS
	.align		4
        /*0060*/ 	.byte	0x04, 0x1c
        /*0062*/ 	.short	(.L_21 - .L_20)


	//   ....[0]....
.L_20:
        /*0064*/ 	.word	0x000004c0


	//----- nvinfo : EIATTR_REQNTID
	.align		4
.L_21:
        /*0068*/ 	.byte	0x04, 0x10
        /*006a*/ 	.short	(.L_23 - .L_22)
.L_22:
        /*006c*/ 	.word	0x00000080
        /*0070*/ 	.word	0x00000001
        /*0074*/ 	.word	0x00000001


	//----- nvinfo : EIATTR_CBANK_PARAM_SIZE
	.align		4
.L_23:
        /*0078*/ 	.byte	0x03, 0x19
        /*007a*/ 	.short	0x0024


	//----- nvinfo : EIATTR_PARAM_CBANK
	.align		4
        /*007c*/ 	.byte	0x04, 0x0a
        /*007e*/ 	.short	(.L_25 - .L_24)
	.align		4
.L_24:
        /*0080*/ 	.word	index@(.nv.constant0.triton_poi_fused__log_softmax_convolution_19)
        /*0084*/ 	.short	0x0210
        /*0086*/ 	.short	0x0024


	//----- nvinfo : EIATTR_SW_WAR
	.align		4
.L_25:
        /*0088*/ 	.byte	0x04, 0x36
        /*008a*/ 	.short	(.L_27 - .L_26)
.L_26:
        /*008c*/ 	.word	0x00000008
.L_27:


//--------------------- .nv.callgraph             --------------------------
	.section	.nv.callgraph,"",@"SHT_CUDA_CALLGRAPH"
	.align	4
	.sectionentsize	8
	.align		4
        /*0000*/ 	.word	0x00000000
	.align		4
        /*0004*/ 	.word	0xffffffff
	.align		4
        /*0008*/ 	.word	0x00000000
	.align		4
        /*000c*/ 	.word	0xfffffffe
	.align		4
        /*0010*/ 	.word	0x00000000
	.align		4
        /*0014*/ 	.word	0xfffffffd
	.align		4
        /*0018*/ 	.word	0x00000000
	.align		4
        /*001c*/ 	.word	0xfffffffc


//--------------------- .text.triton_poi_fused__log_softmax_convolution_19 --------------------------
	.section	.text.triton_poi_fused__log_softmax_convolution_19,"ax",@progbits
	.align	128
        .global         triton_poi_fused__log_softmax_convolution_19
        .type           triton_poi_fused__log_softmax_convolution_19,@function
        .size           triton_poi_fused__log_softmax_convolution_19,(.L_x_1 - triton_poi_fused__log_softmax_convolution_19)
        .other          triton_poi_fused__log_softmax_convolution_19,@"STO_CUDA_ENTRY STV_DEFAULT"
triton_poi_fused__log_softmax_convolution_19:
.text.triton_poi_fused__log_softmax_convolution_19:
[----:B------:R-:W-:Y:S01]  /*0000*/  LDC R1, c[0x0][0x28] ;  /* 0x00000a00ff017b82 */ /* 0x000fe20000000800 */
[----:B------:R-:W1:Y:S07]  /*0010*/  S2R R0, SR_TID.X ;  /* 0x0000000000007919 */ /* 0x000e6e0000002100 */
[----:B------:R-:W2:Y:S01]  /*0020*/  LDC.64 R4, c[0x0][0x210] ;  /* 0x00008400ff047b82 */ /* 0x000ea20000000a00 */
[----:B------:R-:W-:Y:S01]  /*0030*/  ULDC.64 UR4, c[0x0][0x208] ;  /* 0x0000820000047ab9 */ /* 0x000fe20000000a00 */
[----:B------:R-:W3:Y:S01]  /*0040*/  S2R R3, SR_CTAID.X ;  /* 0x0000000000037919 */ /* 0x000ee20000002500 */
[----:B-1----:R-:W-:-:S04]  /*0050*/  LOP3.LUT R0, R0, 0x7f, RZ, 0xc0, !PT ;  /* 0x0000007f00007812 */ /* 0x002fc800078ec0ff */
[----:B---3--:R-:W-:Y:S02]  /*0060*/  LEA R0, R3, R0, 0x7 ;  /* 0x0000000003007211 */ /* 0x008fe400078e38ff */
[----:B------:R-:W1:Y:S02]  /*0070*/  LDC.64 R2, c[0x0][0x218] ;  /* 0x00008600ff027b82 */ /* 0x000e640000000a00 */
[----:B------:R-:W-:-:S04]  /*0080*/  SHF.R.S32.HI R7, RZ, 0x1f, R0 ;  /* 0x0000001fff077819 */ /* 0x000fc80000011400 */
[----:B------:R-:W-:-:S04]  /*0090*/  LEA.HI R7, R7, R0, RZ, 0xc ;  /* 0x0000000007077211 */ /* 0x000fc800078f60ff */
[C---:B------:R-:W-:Y:S02]  /*00a0*/  SHF.L.U32 R6, R7.reuse, 0x2, RZ ;  /* 0x0000000207067819 */ /* 0x040fe400000006ff */
[----:B------:R-:W-:Y:S02]  /*00b0*/  LOP3.LUT R7, R7, 0xfffff000, RZ, 0xc0, !PT ;  /* 0xfffff00007077812 */ /* 0x000fe400078ec0ff */
[----:B------:R-:W-:-:S04]  /*00c0*/  LOP3.LUT R6, R6, 0xffffc000, RZ, 0xc0, !PT ;  /* 0xffffc00006067812 */ /* 0x000fc800078ec0ff */
[----:B------:R-:W-:-:S04]  /*00d0*/  IADD3 R13, R6, R0, -R7 ;  /* 0x00000000060d7210 */ /* 0x000fc80007ffe807 */
[----:B------:R-:W-:Y:S01]  /*00e0*/  IADD3 R9, R13, 0x1000, RZ ;  /* 0x000010000d097810 */ /* 0x000fe20007ffe0ff */
[--C-:B--2---:R-:W-:Y:S01]  /*00f0*/  IMAD.WIDE R6, R13, 0x4, R4.reuse ;  /* 0x000000040d067825 */ /* 0x104fe200078e0204 */
[----:B-1----:R-:W2:Y:S03]  /*0100*/  LDG.E R15, desc[UR4][R2.64] ;  /* 0x00000004020f7981 */ /* 0x002ea6000c1e1900 */
[----:B------:R-:W-:Y:S01]  /*0110*/  IMAD.WIDE R8, R9, 0x4, R4 ;  /* 0x0000000409087825 */ /* 0x000fe200078e0204 */
[----:B------:R-:W3:Y:S01]  /*0120*/  LDG.E R17, desc[UR4][R2.64+0x4] ;  /* 0x0000040402117981 */ /* 0x000ee2000c1e1900 */
[----:B------:R-:W-:-:S03]  /*0130*/  IADD3 R11, R13, 0x2000, RZ ;  /* 0x000020000d0b7810 */ /* 0x000fc60007ffe0ff */
[----:B------:R-:W2:Y:S04]  /*0140*/  LDG.E R6, desc[UR4][R6.64] ;  /* 0x0000000406067981 */ /* 0x000ea8000c1e1900 */
[----:B------:R-:W3:Y:S01]  /*0150*/  LDG.E R8, desc[UR4][R8.64] ;  /* 0x0000000408087981 */ /* 0x000ee2000c1e1900 */
[----:B------:R-:W-:-:S03]  /*0160*/  IMAD.WIDE R10, R11, 0x4, R4 ;  /* 0x000000040b0a7825 */ /* 0x000fc600078e0204 */
[----:B------:R-:W4:Y:S04]  /*0170*/  LDG.E R19, desc[UR4][R2.64+0x8] ;  /* 0x0000080402137981 */ /* 0x000f28000c1e1900 */
[----:B------:R-:W4:Y:S01]  /*0180*/  LDG.E R10, desc[UR4][R10.64] ;  /* 0x000000040a0a7981 */ /* 0x000f22000c1e1900 */
[----:B------:R-:W-:-:S05]  /*0190*/  IADD3 R13, R13, 0x3000, RZ ;  /* 0x000030000d0d7810 */ /* 0x000fca0007ffe0ff */
[----:B------:R-:W-:Y:S02]  /*01a0*/  IMAD.WIDE R12, R13, 0x4, R4 ;  /* 0x000000040d0c7825 */ /* 0x000fe400078e0204 */
[----:B------:R1:W5:Y:S04]  /*01b0*/  LDG.E R5, desc[UR4][R2.64+0xc] ;  /* 0x00000c0402057981 */ /* 0x000368000c1e1900 */
[----:B------:R-:W5:Y:S01]  /*01c0*/  LDG.E R12, desc[UR4][R12.64] ;  /* 0x000000040c0c7981 */ /* 0x000f62000c1e1900 */
[----:B-1----:R-:W1:Y:S02]  /*01d0*/  LDC.64 R2, c[0x0][0x220] ;  /* 0x00008800ff027b82 */ /* 0x002e640000000a00 */
[----:B-1----:R-:W-:-:S04]  /*01e0*/  IMAD.WIDE R2, R0, 0x4, R2 ;  /* 0x0000000400027825 */ /* 0x002fc800078e0202 */
[----:B--2---:R-:W-:Y:S02]  /*01f0*/  FADD R15, R6, R15 ;  /* 0x0000000f060f7221 */ /* 0x004fe40000000000 */
[----:B------:R-:W1:Y:S01]  /*0200*/  LDC.64 R6, c[0x0][0x228] ;  /* 0x00008a00ff067b82 */ /* 0x000e620000000a00 */
[----:B---3--:R-:W-:Y:S02]  /*0210*/  FADD R8, R8, R17 ;  /* 0x0000001108087221 */ /* 0x008fe40000000000 */
[----:B------:R-:W-:-:S03]  /*0220*/  FSETP.NAN.AND P1, PT, R15, R15, PT ;  /* 0x0000000f0f00720b */ /* 0x000fc60003f28000 */
[----:B------:R-:W-:-:S04]  /*0230*/  FSETP.GT.AND P0, PT, R15, R8, PT ;  /* 0x000000080f00720b */ /* 0x000fc80003f04000 */
[----:B------:R-:W-:Y:S01]  /*0240*/  FSEL R4, R15, R8, P0 ;  /* 0x000000080f047208 */ /* 0x000fe20000000000 */
[----:B----4-:R-:W-:-:S03]  /*0250*/  FADD R19, R10, R19 ;  /* 0x000000130a137221 */ /* 0x010fc60000000000 */
[----:B------:R-:W-:-:S04]  /*0260*/  FSEL R4, R15, R4, P1 ;  /* 0x000000040f047208 */ /* 0x000fc80000800000 */
[C---:B------:R-:W-:Y:S02]  /*0270*/  FSETP.GT.AND P0, PT, R4.reuse, R19, PT ;  /* 0x000000130400720b */ /* 0x040fe40003f04000 */
[----:B------:R-:W-:Y:S01]  /*0280*/  FSETP.NAN.AND P1, PT, R4, R4, PT ;  /* 0x000000040400720b */ /* 0x000fe20003f28000 */
[----:B-----5:R-:W-:-:S10]  /*0290*/  FADD R5, R12, R5 ;  /* 0x000000050c057221 */ /* 0x020fd40000000000 */
[----:B------:R-:W-:-:S04]  /*02a0*/  @!P0 FSEL R4, R4, R19, P1 ;  /* 0x0000001304048208 */ /* 0x000fc80000800000 */
[C---:B------:R-:W-:Y:S02]  /*02b0*/  FSETP.GT.AND P0, PT, R4.reuse, R5, PT ;  /* 0x000000050400720b */ /* 0x040fe40003f04000 */
[----:B------:R-:W-:-:S11]  /*02c0*/  FSETP.NAN.AND P1, PT, R4, R4, PT ;  /* 0x000000040400720b */ /* 0x000fd60003f28000 */
[----:B------:R-:W-:-:S05]  /*02d0*/  @!P0 FSEL R4, R4, R5, P1 ;  /* 0x0000000504048208 */ /* 0x000fca0000800000 */
[--C-:B------:R-:W-:Y:S01]  /*02e0*/  FADD R15, R15, -R4.reuse ;  /* 0x800000040f0f7221 */ /* 0x100fe20000000000 */
[--C-:B------:R-:W-:Y:S01]  /*02f0*/  FADD R8, R8, -R4.reuse ;  /* 0x8000000408087221 */ /* 0x100fe20000000000 */
[--C-:B------:R-:W-:Y:S02]  /*0300*/  FADD R19, R19, -R4.reuse ;  /* 0x8000000413137221 */ /* 0x100fe40000000000 */
[----:B------:R-:W-:Y:S01]  /*0310*/  FMUL R15, R15, 1.4426950216293334961 ;  /* 0x3fb8aa3b0f0f7820 */ /* 0x000fe20000400000 */
[----:B------:R-:W-:Y:S01]  /*0320*/  FMUL R8, R8, 1.4426950216293334961 ;  /* 0x3fb8aa3b08087820 */ /* 0x000fe20000400000 */
[----:B------:R-:W-:Y:S01]  /*0330*/  FMUL R19, R19, 1.4426950216293334961 ;  /* 0x3fb8aa3b13137820 */ /* 0x000fe20000400000 */
[----:B------:R-:W-:Y:S02]  /*0340*/  FADD R5, R5, -R4 ;  /* 0x8000000405057221 */ /* 0x000fe40000000000 */
[----:B------:R-:W-:Y:S02]  /*0350*/  FSETP.GEU.AND P0, PT, R15, -126, PT ;  /* 0xc2fc00000f00780b */ /* 0x000fe40003f0e000 */
[----:B------:R-:W-:Y:S01]  /*0360*/  FSETP.GEU.AND P1, PT, R8, -126, PT ;  /* 0xc2fc00000800780b */ /* 0x000fe20003f2e000 */
[----:B------:R-:W-:Y:S01]  /*0370*/  FMUL R9, R5, 1.4426950216293334961 ;  /* 0x3fb8aa3b05097820 */ /* 0x000fe20000400000 */
[----:B------:R-:W-:-:S04]  /*0380*/  FSETP.GEU.AND P2, PT, R19, -126, PT ;  /* 0xc2fc00001300780b */ /* 0x000fc80003f4e000 */
[----:B------:R-:W-:-:S05]  /*0390*/  FSETP.GEU.AND P3, PT, R9, -126, PT ;  /* 0xc2fc00000900780b */ /* 0x000fca0003f6e000 */
[----:B------:R-:W-:Y:S02]  /*03a0*/  @!P0 FMUL R15, R15, 0.5 ;  /* 0x3f0000000f0f8820 */ /* 0x000fe40000400000 */
[----:B------:R-:W-:Y:S02]  /*03b0*/  @!P1 FMUL R8, R8, 0.5 ;  /* 0x3f00000008089820 */ /* 0x000fe40000400000 */
[----:B------:R-:W2:Y:S01]  /*03c0*/  MUFU.EX2 R5, R15 ;  /* 0x0000000f00057308 */ /* 0x000ea20000000800 */
[----:B------:R-:W-:-:S03]  /*03d0*/  @!P2 FMUL R19, R19, 0.5 ;  /* 0x3f0000001313a820 */ /* 0x000fc60000400000 */
[----:B------:R-:W-:-:S04]  /*03e0*/  @!P3 FMUL R9, R9, 0.5 ;  /* 0x3f0000000909b820 */ /* 0x000fc80000400000 */
[----:B------:R-:W3:Y:S08]  /*03f0*/  MUFU.EX2 R10, R8 ;  /* 0x00000008000a7308 */ /* 0x000ef00000000800 */
[----:B------:R-:W4:Y:S01]  /*0400*/  MUFU.EX2 R12, R19 ;  /* 0x00000013000c7308 */ /* 0x000f220000000800 */
[----:B--2---:R-:W-:-:S07]  /*0410*/  @!P0 FMUL R5, R5, R5 ;  /* 0x0000000505058220 */ /* 0x004fce0000400000 */
[----:B------:R-:W2:Y:S01]  /*0420*/  MUFU.EX2 R14, R9 ;  /* 0x00000009000e7308 */ /* 0x000ea20000000800 */
[----:B---3--:R-:W-:-:S04]  /*0430*/  @!P1 FMUL R10, R10, R10 ;  /* 0x0000000a0a0a9220 */ /* 0x008fc80000400000 */
[----:B------:R-:W-:Y:S01]  /*0440*/  FADD R5, R5, R10 ;  /* 0x0000000a05057221 */ /* 0x000fe20000000000 */
[----:B----4-:R-:W-:-:S04]  /*0450*/  @!P2 FMUL R12, R12, R12 ;  /* 0x0000000c0c0ca220 */ /* 0x010fc80000400000 */
[----:B------:R-:W-:Y:S01]  /*0460*/  FADD R5, R5, R12 ;  /* 0x0000000c05057221 */ /* 0x000fe20000000000 */
[----:B--2---:R-:W-:Y:S01]  /*0470*/  @!P3 FMUL R14, R14, R14 ;  /* 0x0000000e0e0eb220 */ /* 0x004fe20000400000 */
[----:B-1----:R-:W-:-:S04]  /*0480*/  IMAD.WIDE R6, R0, 0x4, R6 ;  /* 0x0000000400067825 */ /* 0x002fc800078e0206 */
[----:B------:R-:W-:Y:S01]  /*0490*/  FADD R5, R5, R14 ;  /* 0x0000000e05057221 */ /* 0x000fe20000000000 */
[----:B------:R-:W-:Y:S04]  /*04a0*/  STG.E desc[UR4][R2.64], R4 ;  /* 0x0000000402007986 */ /* 0x000fe8000c101904 */
[----:B------:R-:W-:Y:S01]  /*04b0*/  STG.E desc[UR4][R6.64], R5 ;  /* 0x0000000506007986 */ /* 0x000fe2000c101904 */
[----:B------:R-:W-:Y:S05]  /*04c0*/  EXIT ;  /* 0x000000000000794d */ /* 0x000fea0003800000 */
.L_x_0:
[----:B------:R-:W-:-:S00]  /*04d0*/  BRA `(.L_x_0) ;  /* 0xfffffffc00fc7947 */ /* 0x000fc0000383ffff */
[----:B------:R-:W-:-:S00]  /*04e0*/  NOP ;  /* 0x0000000000007918 */ /* 0x000fc00000000000 */
        /* <DEDUP_REMOVED lines=9> */
.L_x_1:


//--------------------- .nv.constant0.triton_poi_fused__log_softmax_convolution_19 --------------------------
	.section	.nv.constant0.triton_poi_fused__log_softmax_convolution_19,"a",@progbits
	.sectionflags	@""
	.align	4
.nv.constant0.triton_poi_fused__log_softmax_convolution_19:
	.zero		564
